	.headerflags	@"EF_CUDA_TEXMODE_UNIFIED EF_CUDA_64BIT_ADDRESS EF_CUDA_ACCELERATORS EF_CUDA_SM90 EF_CUDA_VIRTUAL_SM(EF_CUDA_SM90)"
	.elftype	@"ET_EXEC"


//--------------------- .nv.info                  --------------------------
	.section	.nv.info,"",@"SHT_CUDA_INFO"
	.align	4


	//----- nvinfo : EIATTR_REGCOUNT
	.align		4
        /*0000*/ 	.byte	0x04, 0x2f
        /*0002*/ 	.short	(.L_3 - .L_2)
	.align		4
.L_2:
        /*0004*/ 	.word	index@(triton_poi_fused__native_batch_norm_legit_no_training_relu_5)
        /*0008*/ 	.word	0x00000026


	//----- nvinfo : EIATTR_MIN_STACK_SIZE
	.align		4
.L_3:
        /*000c*/ 	.byte	0x04, 0x12
        /*000e*/ 	.short	(.L_5 - .L_4)
	.align		4
.L_4:
        /*0010*/ 	.word	index@(triton_poi_fused__native_batch_norm_legit_no_training_relu_5)
        /*0014*/ 	.word	0x00000000


	//----- nvinfo : EIATTR_FRAME_SIZE
	.align		4
.L_5:
        /*0018*/ 	.byte	0x04, 0x11
        /*001a*/ 	.short	(.L_7 - .L_6)
	.align		4
.L_6:
        /*001c*/ 	.word	index@(triton_poi_fused__native_batch_norm_legit_no_training_relu_5)
        /*0020*/ 	.word	0x00000000


	//----- nvinfo : EIATTR_MIN_STACK_SIZE
	.align		4
.L_7:
        /*0024*/ 	.byte	0x04, 0x12
        /*0026*/ 	.short	(.L_9 - .L_8)
	.align		4
.L_8:
        /*0028*/ 	.word	index@(triton_poi_fused__native_batch_norm_legit_no_training_relu_5)
        /*002c*/ 	.word	0x00000000
.L_9:


//--------------------- .nv.info.triton_poi_fused__native_batch_norm_legit_no_training_relu_5 --------------------------
	.section	.nv.info.triton_poi_fused__native_batch_norm_legit_no_training_relu_5,"",@"SHT_CUDA_INFO"
	.sectionflags	@""
	.align	4


	//----- nvinfo : EIATTR_CUDA_API_VERSION
	.align		4
        /*0000*/ 	.byte	0x04, 0x37
        /*0002*/ 	.short	(.L_11 - .L_10)
.L_10:
        /*0004*/ 	.word	0x0000007c


	//----- nvinfo : EIATTR_KPARAM_INFO
	.align		4
.L_11:
        /*0008*/ 	.byte	0x04, 0x17
        /*000a*/ 	.short	(.L_13 - .L_12)
.L_12:
        /*000c*/ 	.word	0x00000000
        /*0010*/ 	.short	0x0006
        /*0012*/ 	.short	0x0030
        /*0014*/ 	.byte	0x00, 0xf0, 0x11, 0x00


	//----- nvinfo : EIATTR_KPARAM_INFO
	.align		4
.L_13:
        /*0018*/ 	.byte	0x04, 0x17
        /*001a*/ 	.short	(.L_15 - .L_14)
.L_14:
        /*001c*/ 	.word	0x00000000
        /*0020*/ 	.short	0x0005
        /*0022*/ 	.short	0x0028
        /*0024*/ 	.byte	0x00, 0xf4, 0x21, 0x00


	//----- nvinfo : EIATTR_KPARAM_INFO
	.align		4
.L_15:
        /*0028*/ 	.byte	0x04, 0x17
        /*002a*/ 	.short	(.L_17 - .L_16)
.L_16:
        /*002c*/ 	.word	0x00000000
        /*0030*/ 	.short	0x0004
        /*0032*/ 	.short	0x0020
        /*0034*/ 	.byte	0x00, 0xf4, 0x21, 0x00


	//----- nvinfo : EIATTR_KPARAM_INFO
	.align		4
.L_17:
        /*0038*/ 	.byte	0x04, 0x17
        /*003a*/ 	.short	(.L_19 - .L_18)
.L_18:
        /*003c*/ 	.word	0x00000000
        /*0040*/ 	.short	0x0003
        /*0042*/ 	.short	0x0018
        /*0044*/ 	.byte	0x00, 0xf4, 0x21, 0x00


	//----- nvinfo : EIATTR_KPARAM_INFO
	.align		4
.L_19:
        /*0048*/ 	.byte	0x04, 0x17
        /*004a*/ 	.short	(.L_21 - .L_20)
.L_20:
        /*004c*/ 	.word	0x00000000
        /*0050*/ 	.short	0x0002
        /*0052*/ 	.short	0x0010
        /*0054*/ 	.byte	0x00, 0xf4, 0x21, 0x00


	//----- nvinfo : EIATTR_KPARAM_INFO
	.align		4
.L_21:
        /*0058*/ 	.byte	0x04, 0x17
        /*005a*/ 	.short	(.L_23 - .L_22)
.L_22:
        /*005c*/ 	.word	0x00000000
        /*0060*/ 	.short	0x0001
        /*0062*/ 	.short	0x0008
        /*0064*/ 	.byte	0x00, 0xf4, 0x21, 0x00


	//----- nvinfo : EIATTR_KPARAM_INFO
	.align		4
.L_23:
        /*0068*/ 	.byte	0x04, 0x17
        /*006a*/ 	.short	(.L_25 - .L_24)
.L_24:
        /*006c*/ 	.word	0x00000000
        /*0070*/ 	.short	0x0000
        /*0072*/ 	.short	0x0000
        /*0074*/ 	.byte	0x00, 0xf4, 0x21, 0x00


	//----- nvinfo : EIATTR_SPARSE_MMA_MASK
	.align		4
.L_25:
        /*0078*/ 	.byte	0x03, 0x50
        /*007a*/ 	.short	0x0000


	//----- nvinfo : EIATTR_MAXREG_COUNT
	.align		4
        /*007c*/ 	.byte	0x03, 0x1b
        /*007e*/ 	.short	0x00ff


	//----- nvinfo : EIATTR_EXIT_INSTR_OFFSETS
	.align		4
        /*0080*/ 	.byte	0x04, 0x1c
        /*0082*/ 	.short	(.L_27 - .L_26)


	//   ....[0]....
.L_26:
        /*0084*/ 	.word	0x00000a50


	//----- nvinfo : EIATTR_REQNTID
	.align		4
.L_27:
        /*0088*/ 	.byte	0x04, 0x10
        /*008a*/ 	.short	(.L_29 - .L_28)
.L_28:
        /*008c*/ 	.word	0x00000080
        /*0090*/ 	.word	0x00000001
        /*0094*/ 	.word	0x00000001


	//----- nvinfo : EIATTR_CBANK_PARAM_SIZE
	.align		4
.L_29:
        /*0098*/ 	.byte	0x03, 0x19
        /*009a*/ 	.short	0x0034


	//----- nvinfo : EIATTR_PARAM_CBANK
	.align		4
        /*009c*/ 	.byte	0x04, 0x0a
        /*009e*/ 	.short	(.L_31 - .L_30)
	.align		4
.L_30:
        /*00a0*/ 	.word	index@(.nv.constant0.triton_poi_fused__native_batch_norm_legit_no_training_relu_5)
        /*00a4*/ 	.short	0x0210
        /*00a6*/ 	.short	0x0034


	//----- nvinfo : EIATTR_SW_WAR
	.align		4
.L_31:
        /*00a8*/ 	.byte	0x04, 0x36
        /*00aa*/ 	.short	(.L_33 - .L_32)
.L_32:
        /*00ac*/ 	.word	0x00000008
.L_33:


//--------------------- .nv.callgraph             --------------------------
	.section	.nv.callgraph,"",@"SHT_CUDA_CALLGRAPH"
	.align	4
	.sectionentsize	8
	.align		4
        /*0000*/ 	.word	0x00000000
	.align		4
        /*0004*/ 	.word	0xffffffff
	.align		4
        /*0008*/ 	.word	0x00000000
	.align		4
        /*000c*/ 	.word	0xfffffffe
	.align		4
        /*0010*/ 	.word	0x00000000
	.align		4
        /*0014*/ 	.word	0xfffffffd
	.align		4
        /*0018*/ 	.word	0x00000000
	.align		4
        /*001c*/ 	.word	0xfffffffc


//--------------------- .nv.constant4             --------------------------
	.section	.nv.constant4,"a",@progbits
	.align	8
	.align		8
.nv.constant4:
        /*0000*/ 	.dword	_$_str
	.align		8
        /*0008*/ 	.dword	_$_str_$_2


//--------------------- .text.triton_poi_fused__native_batch_norm_legit_no_training_relu_5 --------------------------
	.section	.text.triton_poi_fused__native_batch_norm_legit_no_training_relu_5,"ax",@progbits
	.align	128
        .global         triton_poi_fused__native_batch_norm_legit_no_training_relu_5
        .type           triton_poi_fused__native_batch_norm_legit_no_training_relu_5,@function
        .size           triton_poi_fused__native_batch_norm_legit_no_training_relu_5,(.L_x_1 - triton_poi_fused__native_batch_norm_legit_no_training_relu_5)
        .other          triton_poi_fused__native_batch_norm_legit_no_training_relu_5,@"STO_CUDA_ENTRY STV_DEFAULT"
triton_poi_fused__native_batch_norm_legit_no_training_relu_5:
.text.triton_poi_fused__native_batch_norm_legit_no_training_relu_5:
[----:B------:R-:W-:Y:S01]  /*0000*/  LDC R1, c[0x0][0x28] ;  /* 0x00000a00ff017b82 */ /* 0x000fe20000000800 */
[----:B------:R-:W1:Y:S07]  /*0010*/  S2R R0, SR_TID.X ;  /* 0x0000000000007919 */ /* 0x000e6e0000002100 */
[----:B------:R-:W2:Y:S01]  /*0020*/  LDC.64 R16, c[0x0][0x220] ;  /* 0x00008800ff107b82 */ /* 0x000ea20000000a00 */
[----:B------:R-:W-:Y:S01]  /*0030*/  ULDC.64 UR4, c[0x0][0x208] ;  /* 0x0000820000047ab9 */ /* 0x000fe20000000a00 */
[----:B------:R-:W3:Y:S06]  /*0040*/  S2R R3, SR_CTAID.X ;  /* 0x0000000000037919 */ /* 0x000eec0000002500 */
[----:B------:R-:W4:Y:S08]  /*0050*/  LDC.64 R20, c[0x0][0x218] ;  /* 0x00008600ff147b82 */ /* 0x000f300000000a00 */
[----:B------:R-:W5:Y:S08]  /*0060*/  LDC.64 R22, c[0x0][0x210] ;  /* 0x00008400ff167b82 */ /* 0x000f700000000a00 */
[----:B------:R-:W5:Y:S01]  /*0070*/  LDC.64 R32, c[0x0][0x230] ;  /* 0x00008c00ff207b82 */ /* 0x000f620000000a00 */
[----:B-1----:R-:W-:-:S04]  /*0080*/  SHF.L.U32 R0, R0, 0x2, RZ ;  /* 0x0000000200007819 */ /* 0x002fc800000006ff */
[----:B------:R-:W-:-:S04]  /*0090*/  LOP3.LUT R0, R0, 0x1fc, RZ, 0xc0, !PT ;  /* 0x000001fc00007812 */ /* 0x000fc800078ec0ff */
[----:B---3--:R-:W-:-:S05]  /*00a0*/  LEA R2, R3, R0, 0xa ;  /* 0x0000000003027211 */ /* 0x008fca00078e50ff */
[----:B------:R-:W-:-:S05]  /*00b0*/  IMAD.HI R0, R2, 0x2aaaaaab, RZ ;  /* 0x2aaaaaab02007827 */ /* 0x000fca00078e02ff */
[----:B------:R-:W-:-:S04]  /*00c0*/  SHF.R.U32.HI R3, RZ, 0x1f, R0 ;  /* 0x0000001fff037819 */ /* 0x000fc80000011600 */
[----:B------:R-:W-:-:S05]  /*00d0*/  LEA.HI R3, R0, R3, RZ, 0x1b ;  /* 0x0000000300037211 */ /* 0x000fca00078fd8ff */
[----:B------:R-:W-:-:S04]  /*00e0*/  IMAD R19, R3, -0xc0, R2 ;  /* 0xffffff4003137824 */ /* 0x000fc800078e0202 */
[----:B--2---:R-:W-:-:S06]  /*00f0*/  IMAD.WIDE R12, R19, 0x4, R16 ;  /* 0x00000004130c7825 */ /* 0x004fcc00078e0210 */
[----:B------:R-:W2:Y:S01]  /*0100*/  LDG.E.EL.128 R12, desc[UR4][R12.64] ;  /* 0x000000040c0c7981 */ /* 0x000ea2000c2e1d00 */
[----:B------:R-:W-:Y:S01]  /*0110*/  IADD3 R3, R2, 0x200, RZ ;  /* 0x0000020002037810 */ /* 0x000fe20007ffe0ff */
[----:B----4-:R-:W-:-:S04]  /*0120*/  IMAD.WIDE R8, R19, 0x4, R20 ;  /* 0x0000000413087825 */ /* 0x010fc800078e0214 */
[----:B------:R-:W-:Y:S02]  /*0130*/  IMAD.HI R0, R3, 0x2aaaaaab, RZ ;  /* 0x2aaaaaab03007827 */ /* 0x000fe400078e02ff */
[----:B------:R-:W3:Y:S02]  /*0140*/  LDG.E.EL.128 R8, desc[UR4][R8.64] ;  /* 0x0000000408087981 */ /* 0x000ee4000c2e1d00 */
[----:B-----5:R-:W-:Y:S01]  /*0150*/  IMAD.WIDE R22, R2, 0x4, R22 ;  /* 0x0000000402167825 */ /* 0x020fe200078e0216 */
[----:B------:R-:W-:-:S04]  /*0160*/  SHF.R.U32.HI R25, RZ, 0x1f, R0 ;  /* 0x0000001fff197819 */ /* 0x000fc80000011600 */
[----:B------:R-:W3:Y:S01]  /*0170*/  LDG.E.128 R4, desc[UR4][R22.64] ;  /* 0x0000000416047981 */ /* 0x000ee2000c1e1d00 */
[----:B------:R-:W-:-:S03]  /*0180*/  LEA.HI R0, R0, R25, RZ, 0x1b ;  /* 0x0000001900007211 */ /* 0x000fc600078fd8ff */
[----:B------:R1:W4:Y:S02]  /*0190*/  LDG.E.128 R28, desc[UR4][R22.64+0x800] ;  /* 0x00080004161c7981 */ /* 0x000324000c1e1d00 */
[----:B------:R-:W-:-:S04]  /*01a0*/  IMAD R3, R0, -0xc0, R3 ;  /* 0xffffff4000037824 */ /* 0x000fc800078e0203 */
[----:B------:R-:W-:Y:S01]  /*01b0*/  IMAD.WIDE R24, R3, 0x4, R20 ;  /* 0x0000000403187825 */ /* 0x000fe200078e0214 */
[----:B-1----:R-:W1:Y:S05]  /*01c0*/  LDC.64 R22, c[0x0][0x228] ;  /* 0x00008a00ff167b82 */ /* 0x002e6a0000000a00 */
[----:B------:R-:W4:Y:S01]  /*01d0*/  LDG.E.EL.128 R24, desc[UR4][R24.64] ;  /* 0x0000000418187981 */ /* 0x000f22000c2e1d00 */
[----:B------:R-:W-:Y:S01]  /*01e0*/  HFMA2.MMA R0, -RZ, RZ, 1.625, 0 ;  /* 0x3e800000ff007435 */ /* 0x000fe200000001ff */
[----:B-1----:R-:W-:-:S04]  /*01f0*/  IMAD.WIDE R34, R19, 0x4, R22 ;  /* 0x0000000413227825 */ /* 0x002fc800078e0216 */
[----:B--2---:R-:W-:Y:S01]  /*0200*/  FADD R18, R12, 0.0010000000474974513054 ;  /* 0x3a83126f0c127421 */ /* 0x004fe20000000000 */
[----:B------:R-:W-:-:S05]  /*0210*/  FADD R20, R13, 0.0010000000474974513054 ;  /* 0x3a83126f0d147421 */ /* 0x000fca0000000000 */
[----:B------:R-:W1:Y:S01]  /*0220*/  MUFU.SQRT R18, R18 ;  /* 0x0000001200127308 */ /* 0x000e620000002000 */
[----:B------:R-:W-:-:S07]  /*0230*/  FADD R14, R14, 0.0010000000474974513054 ;  /* 0x3a83126f0e0e7421 */ /* 0x000fce0000000000 */
[----:B------:R-:W2:Y:S01]  /*0240*/  MUFU.SQRT R20, R20 ;  /* 0x0000001400147308 */ /* 0x000ea20000002000 */
[----:B------:R-:W-:-:S07]  /*0250*/  FADD R15, R15, 0.0010000000474974513054 ;  /* 0x3a83126f0f0f7421 */ /* 0x000fce0000000000 */
[----:B------:R-:W5:Y:S01]  /*0260*/  MUFU.SQRT R12, R14 ;  /* 0x0000000e000c7308 */ /* 0x000f620000002000 */
[----:B-1----:R-:W-:-:S07]  /*0270*/  FSETP.GT.AND P6, PT, R18, 8.50705917302346158658e+37, PT ;  /* 0x7e8000001200780b */ /* 0x002fce0003fc4000 */
[----:B------:R-:W1:Y:S01]  /*0280*/  MUFU.SQRT R13, R15 ;  /* 0x0000000f000d7308 */ /* 0x000e620000002000 */
[----:B--2---:R-:W-:Y:S02]  /*0290*/  FSETP.GT.AND P5, PT, R20, 8.50705917302346158658e+37, PT ;  /* 0x7e8000001400780b */ /* 0x004fe40003fa4000 */
[----:B------:R-:W-:Y:S02]  /*02a0*/  FSETP.GEU.AND P4, PT, R18, 1.175494350822287508e-38, PT ;  /* 0x008000001200780b */ /* 0x000fe40003f8e000 */
[----:B------:R-:W-:Y:S02]  /*02b0*/  FSETP.GEU.AND P3, PT, R20, 1.175494350822287508e-38, PT ;  /* 0x008000001400780b */ /* 0x000fe40003f6e000 */
[----:B-----5:R-:W-:Y:S01]  /*02c0*/  FSETP.GT.AND P2, PT, R12, 8.50705917302346158658e+37, PT ;  /* 0x7e8000000c00780b */ /* 0x020fe20003f44000 */
[----:B------:R-:W-:Y:S01]  /*02d0*/  @P6 FMUL R18, R18, 0.25 ;  /* 0x3e80000012126820 */ /* 0x000fe20000400000 */
[----:B---3--:R-:W-:Y:S01]  /*02e0*/  FADD R4, R4, -R8 ;  /* 0x8000000804047221 */ /* 0x008fe20000000000 */
[----:B------:R-:W-:-:S02]  /*02f0*/  FSETP.GEU.AND P0, PT, R12, 1.175494350822287508e-38, PT ;  /* 0x008000000c00780b */ /* 0x000fc40003f0e000 */
[----:B------:R-:W-:Y:S02]  /*0300*/  FSEL R8, R0, 1, P6 ;  /* 0x3f80000000087808 */ /* 0x000fe40003000000 */
[----:B------:R-:W-:Y:S01]  /*0310*/  @P5 FMUL R20, R20, 0.25 ;  /* 0x3e80000014145820 */ /* 0x000fe20000400000 */
[C---:B-1----:R-:W-:Y:S01]  /*0320*/  FSETP.GT.AND P1, PT, R13.reuse, 8.50705917302346158658e+37, PT ;  /* 0x7e8000000d00780b */ /* 0x042fe20003f24000 */
[----:B------:R-:W-:Y:S01]  /*0330*/  @!P4 FMUL R18, R18, 16777216 ;  /* 0x4b8000001212c820 */ /* 0x000fe20000400000 */
[----:B------:R-:W-:Y:S01]  /*0340*/  FSETP.GEU.AND P6, PT, R13, 1.175494350822287508e-38, PT ;  /* 0x008000000d00780b */ /* 0x000fe20003fce000 */
[----:B------:R-:W-:Y:S01]  /*0350*/  @!P3 FMUL R20, R20, 16777216 ;  /* 0x4b8000001414b820 */ /* 0x000fe20000400000 */
[----:B------:R-:W-:Y:S02]  /*0360*/  FADD R5, R5, -R9 ;  /* 0x8000000905057221 */ /* 0x000fe40000000000 */
[----:B------:R-:W1:Y:S01]  /*0370*/  MUFU.RCP R9, R18 ;  /* 0x0000001200097308 */ /* 0x000e620000001000 */
[----:B------:R-:W-:Y:S01]  /*0380*/  @P2 FMUL R12, R12, 0.25 ;  /* 0x3e8000000c0c2820 */ /* 0x000fe20000400000 */
[----:B------:R-:W-:-:S06]  /*0390*/  FADD R7, R7, -R11 ;  /* 0x8000000b07077221 */ /* 0x000fcc0000000000 */
[----:B------:R-:W2:Y:S01]  /*03a0*/  MUFU.RCP R20, R20 ;  /* 0x0000001400147308 */ /* 0x000ea20000001000 */
[----:B------:R-:W-:Y:S01]  /*03b0*/  @P1 FMUL R13, R13, 0.25 ;  /* 0x3e8000000d0d1820 */ /* 0x000fe20000400000 */
[----:B------:R-:W-:Y:S01]  /*03c0*/  @!P0 FMUL R12, R12, 16777216 ;  /* 0x4b8000000c0c8820 */ /* 0x000fe20000400000 */
[----:B------:R-:W-:Y:S01]  /*03d0*/  FSEL R11, R0, 1, P5 ;  /* 0x3f800000000b7808 */ /* 0x000fe20002800000 */
[----:B----4-:R-:W-:Y:S01]  /*03e0*/  FADD R29, R29, -R25 ;  /* 0x800000191d1d7221 */ /* 0x010fe20000000000 */
[----:B------:R-:W-:Y:S01]  /*03f0*/  @!P6 FMUL R13, R13, 16777216 ;  /* 0x4b8000000d0de820 */ /* 0x000fe20000400000 */
[----:B------:R-:W-:Y:S01]  /*0400*/  FADD R24, R28, -R24 ;  /* 0x800000181c187221 */ /* 0x000fe20000000000 */
[----:B------:R-:W-:Y:S01]  /*0410*/  @!P4 FMUL R8, R8, 16777216 ;  /* 0x4b8000000808c820 */ /* 0x000fe20000400000 */
[----:B------:R-:W3:Y:S01]  /*0420*/  MUFU.RCP R25, R12 ;  /* 0x0000000c00197308 */ /* 0x000ee20000001000 */
[----:B------:R-:W-:Y:S02]  /*0430*/  @!P3 FMUL R11, R11, 16777216 ;  /* 0x4b8000000b0bb820 */ /* 0x000fe40000400000 */
[----:B-1----:R-:W-:Y:S01]  /*0440*/  FMUL R9, R9, R8 ;  /* 0x0000000809097220 */ /* 0x002fe20000400000 */
[----:B------:R-:W-:-:S04]  /*0450*/  FSEL R8, R0, 1, P2 ;  /* 0x3f80000000087808 */ /* 0x000fc80001000000 */
[----:B------:R-:W1:Y:S01]  /*0460*/  MUFU.RCP R28, R13 ;  /* 0x0000000d001c7308 */ /* 0x000e620000001000 */
[----:B--2---:R-:W-:Y:S01]  /*0470*/  FMUL R18, R20, R11 ;  /* 0x0000000b14127220 */ /* 0x004fe20000400000 */
[----:B------:R-:W-:Y:S01]  /*0480*/  FSEL R11, R0, 1, P1 ;  /* 0x3f800000000b7808 */ /* 0x000fe20000800000 */
[----:B------:R-:W-:Y:S01]  /*0490*/  @!P0 FMUL R8, R8, 16777216 ;  /* 0x4b80000008088820 */ /* 0x000fe20000400000 */
[----:B------:R-:W-:-:S03]  /*04a0*/  FMUL R21, R9, R4 ;  /* 0x0000000409157220 */ /* 0x000fc60000400000 */
[----:B------:R-:W-:Y:S01]  /*04b0*/  @!P6 FMUL R11, R11, 16777216 ;  /* 0x4b8000000b0be820 */ /* 0x000fe20000400000 */
[----:B---3--:R-:W-:Y:S01]  /*04c0*/  FMUL R25, R25, R8 ;  /* 0x0000000819197220 */ /* 0x008fe20000400000 */
[----:B------:R-:W-:Y:S01]  /*04d0*/  FADD R6, R6, -R10 ;  /* 0x8000000a06067221 */ /* 0x000fe20000000000 */
[----:B0-----:R-:W-:-:S04]  /*04e0*/  IMAD.WIDE R8, R19, 0x4, R32 ;  /* 0x0000000413087825 */ /* 0x001fc800078e0220 */
[----:B------:R-:W-:Y:S01]  /*04f0*/  FMUL R18, R18, R5 ;  /* 0x0000000512127220 */ /* 0x000fe20000400000 */
[----:B-1----:R-:W-:Y:S01]  /*0500*/  FMUL R28, R28, R11 ;  /* 0x0000000b1c1c7220 */ /* 0x002fe20000400000 */
[----:B------:R-:W-:Y:S01]  /*0510*/  FMUL R25, R25, R6 ;  /* 0x0000000619197220 */ /* 0x000fe20000400000 */
[----:B------:R-:W2:Y:S02]  /*0520*/  LDG.E.EL.128 R8, desc[UR4][R8.64] ;  /* 0x0000000408087981 */ /* 0x000ea4000c2e1d00 */
[----:B------:R-:W-:Y:S02]  /*0530*/  FMUL R28, R28, R7 ;  /* 0x000000071c1c7220 */ /* 0x000fe40000400000 */
[----:B------:R-:W2:Y:S01]  /*0540*/  LDG.E.EL.128 R4, desc[UR4][R34.64] ;  /* 0x0000000422047981 */ /* 0x000ea2000c2e1d00 */
[----:B------:R-:W-:-:S06]  /*0550*/  IMAD.WIDE R12, R3, 0x4, R16 ;  /* 0x00000004030c7825 */ /* 0x000fcc00078e0210 */
[----:B------:R-:W3:Y:S01]  /*0560*/  LDG.E.EL.128 R12, desc[UR4][R12.64] ;  /* 0x000000040c0c7981 */ /* 0x000ee2000c2e1d00 */
[----:B------:R-:W-:-:S04]  /*0570*/  IMAD.WIDE R16, R3, 0x4, R22 ;  /* 0x0000000403107825 */ /* 0x000fc800078e0216 */
[----:B------:R-:W-:-:S04]  /*0580*/  IMAD.WIDE R22, R3, 0x4, R32 ;  /* 0x0000000403167825 */ /* 0x000fc800078e0220 */
[----:B--2---:R-:W-:Y:S01]  /*0590*/  FFMA R4, R4, R21, R8 ;  /* 0x0000001504047223 */ /* 0x004fe20000000008 */
[----:B------:R-:W-:Y:S01]  /*05a0*/  FFMA R5, R5, R18, R9 ;  /* 0x0000001205057223 */ /* 0x000fe20000000009 */
[----:B------:R-:W2:Y:S04]  /*05b0*/  LDG.E.EL.128 R20, desc[UR4][R22.64] ;  /* 0x0000000416147981 */ /* 0x000ea8000c2e1d00 */
[----:B------:R-:W2:Y:S01]  /*05c0*/  LDG.E.EL.128 R16, desc[UR4][R16.64] ;  /* 0x0000000410107981 */ /* 0x000ea2000c2e1d00 */
[----:B---3--:R-:W-:-:S06]  /*05d0*/  FADD R3, R12, 0.0010000000474974513054 ;  /* 0x3a83126f0c037421 */ /* 0x008fcc0000000000 */
[----:B------:R-:W0:Y:S01]  /*05e0*/  MUFU.SQRT R3, R3 ;  /* 0x0000000300037308 */ /* 0x000e220000002000 */
[----:B------:R-:W-:Y:S01]  /*05f0*/  FADD R13, R13, 0.0010000000474974513054 ;  /* 0x3a83126f0d0d7421 */ /* 0x000fe20000000000 */
[----:B------:R-:W-:Y:S01]  /*0600*/  FADD R14, R14, 0.0010000000474974513054 ;  /* 0x3a83126f0e0e7421 */ /* 0x000fe20000000000 */
[----:B------:R-:W-:Y:S01]  /*0610*/  FADD R15, R15, 0.0010000000474974513054 ;  /* 0x3a83126f0f0f7421 */ /* 0x000fe20000000000 */
[----:B------:R-:W-:Y:S01]  /*0620*/  FFMA R6, R6, R25, R10 ;  /* 0x0000001906067223 */ /* 0x000fe2000000000a */
[----:B------:R-:W-:-:S03]  /*0630*/  FFMA R7, R7, R28, R11 ;  /* 0x0000001c07077223 */ /* 0x000fc6000000000b */
[----:B------:R-:W1:Y:S08]  /*0640*/  MUFU.SQRT R11, R13 ;  /* 0x0000000d000b7308 */ /* 0x000e700000002000 */
[----:B------:R-:W3:Y:S01]  /*0650*/  MUFU.SQRT R12, R14 ;  /* 0x0000000e000c7308 */ /* 0x000ee20000002000 */
[----:B0-----:R-:W-:-:S07]  /*0660*/  FSETP.GT.AND P6, PT, R3, 8.50705917302346158658e+37, PT ;  /* 0x7e8000000300780b */ /* 0x001fce0003fc4000 */
[----:B------:R-:W0:Y:S01]  /*0670*/  MUFU.SQRT R10, R15 ;  /* 0x0000000f000a7308 */ /* 0x000e220000002000 */
[----:B------:R-:W-:Y:S02]  /*0680*/  FSETP.GEU.AND P5, PT, R3, 1.175494350822287508e-38, PT ;  /* 0x008000000300780b */ /* 0x000fe40003fae000 */
[----:B-1----:R-:W-:Y:S02]  /*0690*/  FSETP.GT.AND P4, PT, R11, 8.50705917302346158658e+37, PT ;  /* 0x7e8000000b00780b */ /* 0x002fe40003f84000 */
[----:B---3--:R-:W-:Y:S01]  /*06a0*/  FSETP.GT.AND P2, PT, R12, 8.50705917302346158658e+37, PT ;  /* 0x7e8000000c00780b */ /* 0x008fe20003f44000 */
[----:B------:R-:W-:Y:S01]  /*06b0*/  @P6 FMUL R3, R3, 0.25 ;  /* 0x3e80000003036820 */ /* 0x000fe20000400000 */
[----:B------:R-:W-:Y:S02]  /*06c0*/  FSEL R8, R0, 1, P6 ;  /* 0x3f80000000087808 */ /* 0x000fe40003000000 */
[----:B------:R-:W-:Y:S02]  /*06d0*/  FSETP.GEU.AND P3, PT, R11, 1.175494350822287508e-38, PT ;  /* 0x008000000b00780b */ /* 0x000fe40003f6e000 */
[----:B0-----:R-:W-:-:S02]  /*06e0*/  FSETP.GT.AND P1, PT, R10, 8.50705917302346158658e+37, PT ;  /* 0x7e8000000a00780b */ /* 0x001fc40003f24000 */
[----:B------:R-:W-:Y:S02]  /*06f0*/  FSETP.GEU.AND P0, PT, R12, 1.175494350822287508e-38, PT ;  /* 0x008000000c00780b */ /* 0x000fe40003f0e000 */
[----:B------:R-:W-:Y:S01]  /*0700*/  FSETP.GEU.AND P6, PT, R10, 1.175494350822287508e-38, PT ;  /* 0x008000000a00780b */ /* 0x000fe20003fce000 */
[----:B------:R-:W-:Y:S01]  /*0710*/  @!P5 FMUL R3, R3, 16777216 ;  /* 0x4b8000000303d820 */ /* 0x000fe20000400000 */
[----:B------:R-:W-:Y:S01]  /*0720*/  @P4 FMUL R11, R11, 0.25 ;  /* 0x3e8000000b0b4820 */ /* 0x000fe20000400000 */
[----:B------:R-:W-:-:S04]  /*0730*/  @P2 FMUL R12, R12, 0.25 ;  /* 0x3e8000000c0c2820 */ /* 0x000fc80000400000 */
[----:B------:R-:W0:Y:S02]  /*0740*/  MUFU.RCP R3, R3 ;  /* 0x0000000300037308 */ /* 0x000e240000001000 */
[----:B------:R-:W-:Y:S01]  /*0750*/  @P1 FMUL R10, R10, 0.25 ;  /* 0x3e8000000a0a1820 */ /* 0x000fe20000400000 */
[----:B------:R-:W-:Y:S01]  /*0760*/  @!P3 FMUL R11, R11, 16777216 ;  /* 0x4b8000000b0bb820 */ /* 0x000fe20000400000 */
[----:B------:R-:W-:Y:S02]  /*0770*/  @!P0 FMUL R12, R12, 16777216 ;  /* 0x4b8000000c0c8820 */ /* 0x000fe40000400000 */
[----:B------:R-:W-:Y:S01]  /*0780*/  @!P6 FMUL R10, R10, 16777216 ;  /* 0x4b8000000a0ae820 */ /* 0x000fe20000400000 */
[----:B------:R-:W-:Y:S02]  /*0790*/  @!P5 FMUL R8, R8, 16777216 ;  /* 0x4b8000000808d820 */ /* 0x000fe40000400000 */
[----:B------:R-:W1:Y:S01]  /*07a0*/  MUFU.RCP R11, R11 ;  /* 0x0000000b000b7308 */ /* 0x000e620000001000 */
[----:B------:R-:W-:-:S07]  /*07b0*/  FSEL R14, R0, 1, P4 ;  /* 0x3f800000000e7808 */ /* 0x000fce0002000000 */
[----:B------:R-:W3:Y:S01]  /*07c0*/  MUFU.RCP R12, R12 ;  /* 0x0000000c000c7308 */ /* 0x000ee20000001000 */
[----:B------:R-:W-:-:S07]  /*07d0*/  FSEL R13, R0, 1, P2 ;  /* 0x3f800000000d7808 */ /* 0x000fce0001000000 */
[----:B------:R-:W4:Y:S01]  /*07e0*/  MUFU.RCP R10, R10 ;  /* 0x0000000a000a7308 */ /* 0x000f220000001000 */
[----:B------:R-:W-:Y:S01]  /*07f0*/  FSEL R15, R0, 1, P1 ;  /* 0x3f800000000f7808 */ /* 0x000fe20000800000 */
[----:B0-----:R-:W-:Y:S02]  /*0800*/  FMUL R3, R3, R8 ;  /* 0x0000000803037220 */ /* 0x001fe40000400000 */
[----:B------:R-:W0:Y:S01]  /*0810*/  LDC.64 R8, c[0x0][0x238] ;  /* 0x00008e00ff087b82 */ /* 0x000e220000000a00 */
[----:B------:R-:W-:Y:S01]  /*0820*/  @!P3 FMUL R14, R14, 16777216 ;  /* 0x4b8000000e0eb820 */ /* 0x000fe20000400000 */
[----:B------:R-:W-:Y:S01]  /*0830*/  @!P0 FMUL R13, R13, 16777216 ;  /* 0x4b8000000d0d8820 */ /* 0x000fe20000400000 */
[----:B------:R-:W-:Y:S01]  /*0840*/  @!P6 FMUL R15, R15, 16777216 ;  /* 0x4b8000000f0fe820 */ /* 0x000fe20000400000 */
[----:B------:R-:W-:Y:S01]  /*0850*/  FADD R26, R30, -R26 ;  /* 0x8000001a1e1a7221 */ /* 0x000fe20000000000 */
[----:B------:R-:W-:Y:S01]  /*0860*/  FADD R27, R31, -R27 ;  /* 0x8000001b1f1b7221 */ /* 0x000fe20000000000 */
[----:B-1----:R-:W-:Y:S01]  /*0870*/  FMUL R14, R11, R14 ;  /* 0x0000000e0b0e7220 */ /* 0x002fe20000400000 */
[----:B---3--:R-:W-:Y:S01]  /*0880*/  FMUL R13, R12, R13 ;  /* 0x0000000d0c0d7220 */ /* 0x008fe20000400000 */
[----:B----4-:R-:W-:Y:S01]  /*0890*/  FMUL R0, R10, R15 ;  /* 0x0000000f0a007220 */ /* 0x010fe20000400000 */
[----:B------:R-:W-:Y:S01]  /*08a0*/  FMUL R3, R3, R24 ;  /* 0x0000001803037220 */ /* 0x000fe20000400000 */
[----:B------:R-:W-:Y:S01]  /*08b0*/  FMUL R14, R14, R29 ;  /* 0x0000001d0e0e7220 */ /* 0x000fe20000400000 */
[----:B------:R-:W-:Y:S01]  /*08c0*/  FMUL R13, R13, R26 ;  /* 0x0000001a0d0d7220 */ /* 0x000fe20000400000 */
[----:B------:R-:W-:Y:S01]  /*08d0*/  FMUL R0, R0, R27 ;  /* 0x0000001b00007220 */ /* 0x000fe20000400000 */
[----:B------:R-:W-:-:S02]  /*08e0*/  FSETP.GEU.AND P6, PT, R7, RZ, PT ;  /* 0x000000ff0700720b */ /* 0x000fc40003fce000 */
[----:B------:R-:W-:Y:S02]  /*08f0*/  FSETP.GEU.AND P0, PT, R6, RZ, PT ;  /* 0x000000ff0600720b */ /* 0x000fe40003f0e000 */
[----:B------:R-:W-:Y:S02]  /*0900*/  SEL R7, R7, RZ, P6 ;  /* 0x000000ff07077207 */ /* 0x000fe40003000000 */
[C---:B------:R-:W-:Y:S02]  /*0910*/  FSETP.GEU.AND P1, PT, R5.reuse, RZ, PT ;  /* 0x000000ff0500720b */ /* 0x040fe40003f2e000 */
[----:B------:R-:W-:Y:S01]  /*0920*/  FSETP.GEU.AND P2, PT, R4, RZ, PT ;  /* 0x000000ff0400720b */ /* 0x000fe20003f4e000 */
[----:B0-----:R-:W-:Y:S01]  /*0930*/  IMAD.WIDE R8, R2, 0x4, R8 ;  /* 0x0000000402087825 */ /* 0x001fe200078e0208 */
[----:B------:R-:W-:Y:S02]  /*0940*/  SEL R6, R6, RZ, P0 ;  /* 0x000000ff06067207 */ /* 0x000fe40000000000 */
[----:B------:R-:W-:-:S02]  /*0950*/  SEL R5, R5, RZ, P1 ;  /* 0x000000ff05057207 */ /* 0x000fc40000800000 */
[----:B------:R-:W-:-:S05]  /*0960*/  SEL R4, R4, RZ, P2 ;  /* 0x000000ff04047207 */ /* 0x000fca0001000000 */
[----:B------:R-:W-:Y:S01]  /*0970*/  STG.E.128 desc[UR4][R8.64], R4 ;  /* 0x0000000408007986 */ /* 0x000fe2000c101d04 */
[----:B--2---:R-:W-:Y:S01]  /*0980*/  FFMA R3, R16, R3, R20 ;  /* 0x0000000310037223 */ /* 0x004fe20000000014 */
[----:B------:R-:W-:Y:S01]  /*0990*/  FFMA R14, R17, R14, R21 ;  /* 0x0000000e110e7223 */ /* 0x000fe20000000015 */
[----:B------:R-:W-:Y:S01]  /*09a0*/  FFMA R13, R18, R13, R22 ;  /* 0x0000000d120d7223 */ /* 0x000fe20000000016 */
[----:B------:R-:W-:Y:S02]  /*09b0*/  FFMA R0, R19, R0, R23 ;  /* 0x0000000013007223 */ /* 0x000fe40000000017 */
[----:B------:R-:W-:Y:S02]  /*09c0*/  FSETP.GEU.AND P5, PT, R3, RZ, PT ;  /* 0x000000ff0300720b */ /* 0x000fe40003fae000 */
[----:B------:R-:W-:Y:S02]  /*09d0*/  FSETP.GEU.AND P3, PT, R13, RZ, PT ;  /* 0x000000ff0d00720b */ /* 0x000fe40003f6e000 */
[----:B------:R-:W-:-:S02]  /*09e0*/  FSETP.GEU.AND P4, PT, R14, RZ, PT ;  /* 0x000000ff0e00720b */ /* 0x000fc40003f8e000 */
[----:B------:R-:W-:Y:S02]  /*09f0*/  FSETP.GEU.AND P6, PT, R0, RZ, PT ;  /* 0x000000ff0000720b */ /* 0x000fe40003fce000 */
[----:B------:R-:W-:Y:S02]  /*0a00*/  SEL R18, R13, RZ, P3 ;  /* 0x000000ff0d127207 */ /* 0x000fe40001800000 */
[----:B------:R-:W-:Y:S02]  /*0a10*/  SEL R17, R14, RZ, P4 ;  /* 0x000000ff0e117207 */ /* 0x000fe40002000000 */
[----:B------:R-:W-:Y:S02]  /*0a20*/  SEL R16, R3, RZ, P5 ;  /* 0x000000ff03107207 */ /* 0x000fe40002800000 */
[----:B------:R-:W-:-:S05]  /*0a30*/  SEL R19, R0, RZ, P6 ;  /* 0x000000ff00137207 */ /* 0x000fca0003000000 */
[----:B------:R-:W-:Y:S01]  /*0a40*/  STG.E.128 desc[UR4][R8.64+0x800], R16 ;  /* 0x0008001008007986 */ /* 0x000fe2000c101d04 */
[----:B------:R-:W-:Y:S05]  /*0a50*/  EXIT ;  /* 0x000000000000794d */ /* 0x000fea0003800000 */
.L_x_0:
[----:B------:R-:W-:-:S00]  /*0a60*/  BRA `(.L_x_0) ;  /* 0xfffffffc00fc7947 */ /* 0x000fc0000383ffff */
[----:B------:R-:W-:-:S00]  /*0a70*/  NOP ;  /* 0x0000000000007918 */ /* 0x000fc00000000000 */
        /* <DEDUP_REMOVED lines=8> */
.L_x_1:


//--------------------- .nv.global.init           --------------------------
	.section	.nv.global.init,"aw",@progbits
.nv.global.init:
	.type		_$_str,@object
	.size		_$_str,(_$_str_$_2 - _$_str)
_$_str:
        /*0000*/ 	.byte	0x5f, 0x5f, 0x43, 0x55, 0x44, 0x41, 0x5f, 0x46, 0x54, 0x5a, 0x00
	.type		_$_str_$_2,@object
	.size		_$_str_$_2,(.L_1 - _$_str_$_2)
_$_str_$_2:
        /*000b*/ 	.byte	0x5f, 0x5f, 0x43, 0x55, 0x44, 0x41, 0x5f, 0x50, 0x52, 0x45, 0x43, 0x5f, 0x53, 0x51, 0x52, 0x54
        /*001b*/ 	.byte	0x00
.L_1:


//--------------------- .nv.constant0.triton_poi_fused__native_batch_norm_legit_no_training_relu_5 --------------------------
	.section	.nv.constant0.triton_poi_fused__native_batch_norm_legit_no_training_relu_5,"a",@progbits
	.sectionflags	@""
	.align	4
.nv.constant0.triton_poi_fused__native_batch_norm_legit_no_training_relu_5:
	.zero		580
